//
// Generated by NVIDIA NVVM Compiler
//
// Compiler Build ID: CL-36424714
// Cuda compilation tools, release 13.0, V13.0.88
// Based on NVVM 20.0.0
//

.version 9.0
.target sm_100
.address_size 64

	// .globl	add

.visible .entry add(
	.param .u64 .ptr .align 1 add_param_0,
	.param .u64 .ptr .align 1 add_param_1,
	.param .u64 .ptr .align 1 add_param_2,
	.param .u32 add_param_3
)
{
	.reg .pred 	%p<2>;
	.reg .b32 	%r<6>;
	.reg .b32 	%f<4>;
	.reg .b64 	%rd<11>;

	ld.param.u64 	%rd1, [add_param_0];
	ld.param.u64 	%rd2, [add_param_1];
	ld.param.u64 	%rd3, [add_param_2];
	ld.param.u32 	%r2, [add_param_3];
	mov.u32 	%r3, %ctaid.x;
	mov.u32 	%r4, %ntid.x;
	mov.u32 	%r5, %tid.x;
	mad.lo.s32 	%r1, %r3, %r4, %r5;
	setp.ge.s32 	%p1, %r1, %r2;
	@%p1 bra 	$L__BB0_2;
	cvta.to.global.u64 	%rd4, %rd1;
	cvta.to.global.u64 	%rd5, %rd2;
	cvta.to.global.u64 	%rd6, %rd3;
	mul.wide.s32 	%rd7, %r1, 4;
	add.s64 	%rd8, %rd4, %rd7;
	ld.global.f32 	%f1, [%rd8];
	add.s64 	%rd9, %rd5, %rd7;
	ld.global.f32 	%f2, [%rd9];
	add.f32 	%f3, %f1, %f2;
	add.s64 	%rd10, %rd6, %rd7;
	st.global.f32 	[%rd10], %f3;
$L__BB0_2:
	ret;

}


// ===== COMPILED SASS (sm_100) =====

	.target	sm_100

	.elftype	@"ET_EXEC"


//--------------------- .note.nv.tkinfo           --------------------------
	.section	.note.nv.tkinfo,"",@"SHT_NOTE"
	.sectionflags	@"SHF_NOTE_NV_TKINFO"
	.tkinfo
        /*0018*/ 	.word	0x00000002
        /*0030*/ 	.string	""
        /*0030*/ 	.string	"ptxas"
        /*0030*/ 	.string	"Cuda compilation tools, release 13.0, V13.0.88"
        /*0030*/ 	.string	"Build cuda_13.0.r13.0/compiler.36424714_0"
        /*0030*/ 	.string	"-arch sm_100 -m 64 "



//--------------------- .note.nv.cuinfo           --------------------------
	.section	.note.nv.cuinfo,"",@"SHT_NOTE"
	.sectionflags	@"SHF_NOTE_NV_CUINFO"
        /*0018*/ 	.short	0x0002
        /*001a*/ 	.short	0x0064
        /*001c*/ 	.short	0x0082
	.zero		2


//--------------------- .nv.info                  --------------------------
	.section	.nv.info,"",@"SHT_CUDA_INFO"
	.align	4


	//----- nvinfo : EIATTR_REGCOUNT
	.align		4
        /*0000*/ 	.byte	0x04, 0x2f
        /*0002*/ 	.short	(.L_1 - .L_0)
	.align		4
.L_0:
        /*0004*/ 	.word	index@(add)
        /*0008*/ 	.word	0x0000000c


	//----- nvinfo : EIATTR_FRAME_SIZE
	.align		4
.L_1:
        /*000c*/ 	.byte	0x04, 0x11
        /*000e*/ 	.short	(.L_3 - .L_2)
	.align		4
.L_2:
        /*0010*/ 	.word	index@(add)
        /*0014*/ 	.word	0x00000000


	//----- nvinfo : EIATTR_MIN_STACK_SIZE
	.align		4
.L_3:
        /*0018*/ 	.byte	0x04, 0x12
        /*001a*/ 	.short	(.L_5 - .L_4)
	.align		4
.L_4:
        /*001c*/ 	.word	index@(add)
        /*0020*/ 	.word	0x00000000
.L_5:


//--------------------- .nv.compat                --------------------------
	.section	.nv.compat,"",@"SHT_CUDA_COMPAT_INFO"
	.align	4
        /*0000*/ 	.byte	0x02, 0x09, 0x00, 0x00, 0x02, 0x02, 0x01, 0x00, 0x02, 0x05, 0x05, 0x00, 0x03, 0x07, 0x01, 0x01
        /*0010*/ 	.byte	0x02, 0x03, 0x00, 0x00, 0x02, 0x06, 0x01, 0x00, 0x04, 0x0b, 0x08, 0x00, 0x09, 0x00, 0x00, 0x00
        /*0020*/ 	.byte	0x00, 0x00, 0x00, 0x00


//--------------------- .nv.info.add              --------------------------
	.section	.nv.info.add,"",@"SHT_CUDA_INFO"
	.sectionflags	@""
	.align	4


	//----- nvinfo : EIATTR_CUDA_API_VERSION
	.align		4
        /*0000*/ 	.byte	0x04, 0x37
        /*0002*/ 	.short	(.L_7 - .L_6)
.L_6:
        /*0004*/ 	.word	0x00000082


	//----- nvinfo : EIATTR_KPARAM_INFO
	.align		4
.L_7:
        /*0008*/ 	.byte	0x04, 0x17
        /*000a*/ 	.short	(.L_9 - .L_8)
.L_8:
        /*000c*/ 	.word	0x00000000
        /*0010*/ 	.short	0x0003
        /*0012*/ 	.short	0x0018
        /*0014*/ 	.byte	0x00, 0xf0, 0x11, 0x00


	//----- nvinfo : EIATTR_KPARAM_INFO
	.align		4
.L_9:
        /*0018*/ 	.byte	0x04, 0x17
        /*001a*/ 	.short	(.L_11 - .L_10)
.L_10:
        /*001c*/ 	.word	0x00000000
        /*0020*/ 	.short	0x0002
        /*0022*/ 	.short	0x0010
        /*0024*/ 	.byte	0x00, 0xf5, 0x21, 0x00


	//----- nvinfo : EIATTR_KPARAM_INFO
	.align		4
.L_11:
        /*0028*/ 	.byte	0x04, 0x17
        /*002a*/ 	.short	(.L_13 - .L_12)
.L_12:
        /*002c*/ 	.word	0x00000000
        /*0030*/ 	.short	0x0001
        /*0032*/ 	.short	0x0008
        /*0034*/ 	.byte	0x00, 0xf5, 0x21, 0x00


	//----- nvinfo : EIATTR_KPARAM_INFO
	.align		4
.L_13:
        /*0038*/ 	.byte	0x04, 0x17
        /*003a*/ 	.short	(.L_15 - .L_14)
.L_14:
        /*003c*/ 	.word	0x00000000
        /*0040*/ 	.short	0x0000
        /*0042*/ 	.short	0x0000
        /*0044*/ 	.byte	0x00, 0xf5, 0x21, 0x00


	//----- nvinfo : EIATTR_SPARSE_MMA_MASK
	.align		4
.L_15:
        /*0048*/ 	.byte	0x03, 0x50
        /*004a*/ 	.short	0x0000


	//----- nvinfo : EIATTR_MAXREG_COUNT
	.align		4
        /*004c*/ 	.byte	0x03, 0x1b
        /*004e*/ 	.short	0x00ff


	//----- nvinfo : EIATTR_MERCURY_ISA_VERSION
	.align		4
        /*0050*/ 	.byte	0x03, 0x5f
        /*0052*/ 	.short	0x0101


	//----- nvinfo : EIATTR_VRC_CTA_INIT_COUNT
	.align		4
        /*0054*/ 	.byte	0x02, 0x4a
	.zero		1
	.zero		1


	//----- nvinfo : EIATTR_EXIT_INSTR_OFFSETS
	.align		4
        /*0058*/ 	.byte	0x04, 0x1c
        /*005a*/ 	.short	(.L_17 - .L_16)


	//   ....[0]....
.L_16:
        /*005c*/ 	.word	0x00000070


	//   ....[1]....
        /*0060*/ 	.word	0x00000130


	//----- nvinfo : EIATTR_CBANK_PARAM_SIZE
	.align		4
.L_17:
        /*0064*/ 	.byte	0x03, 0x19
        /*0066*/ 	.short	0x001c


	//----- nvinfo : EIATTR_PARAM_CBANK
	.align		4
        /*0068*/ 	.byte	0x04, 0x0a
        /*006a*/ 	.short	(.L_19 - .L_18)
	.align		4
.L_18:
        /*006c*/ 	.word	index@(.nv.constant0.add)
        /*0070*/ 	.short	0x0380
        /*0072*/ 	.short	0x001c


	//----- nvinfo : EIATTR_SW_WAR
	.align		4
.L_19:
        /*0074*/ 	.byte	0x04, 0x36
        /*0076*/ 	.short	(.L_21 - .L_20)
.L_20:
        /*0078*/ 	.word	0x00000008
.L_21:


//--------------------- .nv.callgraph             --------------------------
	.section	.nv.callgraph,"",@"SHT_CUDA_CALLGRAPH"
	.align	4
	.sectionentsize	8
	.align		4
        /*0000*/ 	.word	0x00000000
	.align		4
        /*0004*/ 	.word	0xffffffff
	.align		4
        /*0008*/ 	.word	0x00000000
	.align		4
        /*000c*/ 	.word	0xfffffffe
	.align		4
        /*0010*/ 	.word	0x00000000
	.align		4
        /*0014*/ 	.word	0xfffffffd
	.align		4
        /*0018*/ 	.word	0x00000000
	.align		4
        /*001c*/ 	.word	0xfffffffc


//--------------------- .text.add                 --------------------------
	.section	.text.add,"ax",@progbits
	.align	128
        .global         add
        .type           add,@function
        .size           add,(.L_x_1 - add)
        .other          add,@"STO_CUDA_ENTRY STV_DEFAULT"
add:
.text.add:
[----:B------:R-:W-:Y:S01]  /*0000*/  LDC R1, c[0x0][0x37c] ;  /* 0x0000df00ff017b82 */ /* 0x000fe20000000800 */
[----:B------:R-:W0:Y:S07]  /*0010*/  S2R R0, SR_TID.X ;  /* 0x0000000000007919 */ /* 0x000e2e0000002100 */
[----:B------:R-:W0:Y:S01]  /*0020*/  S2UR UR4, SR_CTAID.X ;  /* 0x00000000000479c3 */ /* 0x000e220000002500 */
[----:B------:R-:W1:Y:S07]  /*0030*/  LDCU UR5, c[0x0][0x398] ;  /* 0x00007300ff0577ac */ /* 0x000e6e0008000800 */
[----:B------:R-:W0:Y:S02]  /*0040*/  LDC R9, c[0x0][0x360] ;  /* 0x0000d800ff097b82 */ /* 0x000e240000000800 */
[----:B0-----:R-:W-:-:S05]  /*0050*/  IMAD R9, R9, UR4, R0 ;  /* 0x0000000409097c24 */ /* 0x001fca000f8e0200 */
[----:B-1----:R-:W-:-:S13]  /*0060*/  ISETP.GE.AND P0, PT, R9, UR5, PT ;  /* 0x0000000509007c0c */ /* 0x002fda000bf06270 */
[----:B------:R-:W-:Y:S05]  /*0070*/  @P0 EXIT ;  /* 0x000000000000094d */ /* 0x000fea0003800000 */
[----:B------:R-:W0:Y:S01]  /*0080*/  LDC.64 R2, c[0x0][0x380] ;  /* 0x0000e000ff027b82 */ /* 0x000e220000000a00 */
[----:B------:R-:W1:Y:S07]  /*0090*/  LDCU.64 UR4, c[0x0][0x358] ;  /* 0x00006b00ff0477ac */ /* 0x000e6e0008000a00 */
[----:B------:R-:W2:Y:S08]  /*00a0*/  LDC.64 R4, c[0x0][0x388] ;  /* 0x0000e200ff047b82 */ /* 0x000eb00000000a00 */
[----:B------:R-:W3:Y:S01]  /*00b0*/  LDC.64 R6, c[0x0][0x390] ;  /* 0x0000e400ff067b82 */ /* 0x000ee20000000a00 */
[----:B0-----:R-:W-:-:S06]  /*00c0*/  IMAD.WIDE R2, R9, 0x4, R2 ;  /* 0x0000000409027825 */ /* 0x001fcc00078e0202 */
[----:B-1----:R-:W4:Y:S01]  /*00d0*/  LDG.E R2, desc[UR4][R2.64] ;  /* 0x0000000402027981 */ /* 0x002f22000c1e1900 */
[----:B--2---:R-:W-:-:S06]  /*00e0*/  IMAD.WIDE R4, R9, 0x4, R4 ;  /* 0x0000000409047825 */ /* 0x004fcc00078e0204 */
[----:B------:R-:W4:Y:S01]  /*00f0*/  LDG.E R5, desc[UR4][R4.64] ;  /* 0x0000000404057981 */ /* 0x000f22000c1e1900 */
[----:B---3--:R-:W-:-:S04]  /*0100*/  IMAD.WIDE R6, R9, 0x4, R6 ;  /* 0x0000000409067825 */ /* 0x008fc800078e0206 */
[----:B----4-:R-:W-:-:S05]  /*0110*/  FADD R9, R2, R5 ;  /* 0x0000000502097221 */ /* 0x010fca0000000000 */
[----:B------:R-:W-:Y:S01]  /*0120*/  STG.E desc[UR4][R6.64], R9 ;  /* 0x0000000906007986 */ /* 0x000fe2000c101904 */
[----:B------:R-:W-:Y:S05]  /*0130*/  EXIT ;  /* 0x000000000000794d */ /* 0x000fea0003800000 */
.L_x_0:
[----:B------:R-:W-:-:S00]  /*0140*/  BRA `(.L_x_0) ;  /* 0xfffffffc00fc7947 */ /* 0x000fc0000383ffff */
[----:B------:R-:W-:-:S00]  /*0150*/  NOP ;  /* 0x0000000000007918 */ /* 0x000fc00000000000 */
        /* <DEDUP_REMOVED lines=10> */
.L_x_1:


//--------------------- .nv.shared.reserved.0     --------------------------
	.section	.nv.shared.reserved.0,"aw",@nobits
	.weak		__nv_reservedSMEM_offset_0_alias
	.size		__nv_reservedSMEM_offset_0_alias, 0, 64
	.other		__nv_reservedSMEM_offset_0_alias,@"STO_CUDA_RESERVED_SHARED STV_DEFAULT"
__nv_reservedSMEM_offset_0_alias:
	.zero		0
	.zero		64


//--------------------- .nv.constant0.add         --------------------------
	.section	.nv.constant0.add,"a",@progbits
	.sectionflags	@""
	.align	4
.nv.constant0.add:
	.zero		924


//--------------------- SYMBOLS --------------------------

	.type		.nv.reservedSmem.offset0,@object
	.size		.nv.reservedSmem.offset0,0x4
